//
// Generated by NVIDIA NVVM Compiler
//
// Compiler Build ID: CL-36424714
// Cuda compilation tools, release 13.0, V13.0.88
// Based on NVVM 20.0.0
//

.version 9.0
.target sm_100
.address_size 64

	// .globl	_Z18count_equal_kernelPKiPiii

.visible .entry _Z18count_equal_kernelPKiPiii(
	.param .u64 .ptr .align 1 _Z18count_equal_kernelPKiPiii_param_0,
	.param .u64 .ptr .align 1 _Z18count_equal_kernelPKiPiii_param_1,
	.param .u32 _Z18count_equal_kernelPKiPiii_param_2,
	.param .u32 _Z18count_equal_kernelPKiPiii_param_3
)
{
	.reg .pred 	%p<3>;
	.reg .b32 	%r<9>;
	.reg .b64 	%rd<7>;

	ld.param.u64 	%rd1, [_Z18count_equal_kernelPKiPiii_param_0];
	ld.param.u64 	%rd2, [_Z18count_equal_kernelPKiPiii_param_1];
	ld.param.u32 	%r3, [_Z18count_equal_kernelPKiPiii_param_2];
	ld.param.u32 	%r2, [_Z18count_equal_kernelPKiPiii_param_3];
	mov.u32 	%r4, %tid.x;
	mov.u32 	%r5, %ctaid.x;
	mov.u32 	%r6, %ntid.x;
	mad.lo.s32 	%r1, %r5, %r6, %r4;
	setp.ge.s32 	%p1, %r1, %r3;
	@%p1 bra 	$L__BB0_3;
	cvta.to.global.u64 	%rd3, %rd1;
	mul.wide.s32 	%rd4, %r1, 4;
	add.s64 	%rd5, %rd3, %rd4;
	ld.global.u32 	%r7, [%rd5];
	setp.ne.s32 	%p2, %r7, %r2;
	@%p2 bra 	$L__BB0_3;
	cvta.to.global.u64 	%rd6, %rd2;
	atom.global.add.u32 	%r8, [%rd6], 1;
$L__BB0_3:
	ret;

}


// ===== COMPILED SASS (sm_100) =====

	.target	sm_100

	.elftype	@"ET_EXEC"


//--------------------- .note.nv.tkinfo           --------------------------
	.section	.note.nv.tkinfo,"",@"SHT_NOTE"
	.sectionflags	@"SHF_NOTE_NV_TKINFO"
	.tkinfo
        /*0018*/ 	.word	0x00000002
        /*0030*/ 	.string	""
        /*0030*/ 	.string	"ptxas"
        /*0030*/ 	.string	"Cuda compilation tools, release 13.0, V13.0.88"
        /*0030*/ 	.string	"Build cuda_13.0.r13.0/compiler.36424714_0"
        /*0030*/ 	.string	"-arch sm_100 -m 64 "



//--------------------- .note.nv.cuinfo           --------------------------
	.section	.note.nv.cuinfo,"",@"SHT_NOTE"
	.sectionflags	@"SHF_NOTE_NV_CUINFO"
        /*0018*/ 	.short	0x0002
        /*001a*/ 	.short	0x0064
        /*001c*/ 	.short	0x0082
	.zero		2


//--------------------- .nv.info                  --------------------------
	.section	.nv.info,"",@"SHT_CUDA_INFO"
	.align	4


	//----- nvinfo : EIATTR_REGCOUNT
	.align		4
        /*0000*/ 	.byte	0x04, 0x2f
        /*0002*/ 	.short	(.L_1 - .L_0)
	.align		4
.L_0:
        /*0004*/ 	.word	index@(_Z18count_equal_kernelPKiPiii)
        /*0008*/ 	.word	0x00000008


	//----- nvinfo : EIATTR_FRAME_SIZE
	.align		4
.L_1:
        /*000c*/ 	.byte	0x04, 0x11
        /*000e*/ 	.short	(.L_3 - .L_2)
	.align		4
.L_2:
        /*0010*/ 	.word	index@(_Z18count_equal_kernelPKiPiii)
        /*0014*/ 	.word	0x00000000


	//----- nvinfo : EIATTR_MIN_STACK_SIZE
	.align		4
.L_3:
        /*0018*/ 	.byte	0x04, 0x12
        /*001a*/ 	.short	(.L_5 - .L_4)
	.align		4
.L_4:
        /*001c*/ 	.word	index@(_Z18count_equal_kernelPKiPiii)
        /*0020*/ 	.word	0x00000000
.L_5:


//--------------------- .nv.compat                --------------------------
	.section	.nv.compat,"",@"SHT_CUDA_COMPAT_INFO"
	.align	4
        /*0000*/ 	.byte	0x02, 0x09, 0x00, 0x00, 0x02, 0x02, 0x01, 0x00, 0x02, 0x05, 0x05, 0x00, 0x03, 0x07, 0x01, 0x01
        /*0010*/ 	.byte	0x02, 0x03, 0x00, 0x00, 0x02, 0x06, 0x01, 0x00, 0x04, 0x0b, 0x08, 0x00, 0x09, 0x00, 0x00, 0x00
        /*0020*/ 	.byte	0x00, 0x00, 0x00, 0x00


//--------------------- .nv.info._Z18count_equal_kernelPKiPiii --------------------------
	.section	.nv.info._Z18count_equal_kernelPKiPiii,"",@"SHT_CUDA_INFO"
	.sectionflags	@""
	.align	4


	//----- nvinfo : EIATTR_CUDA_API_VERSION
	.align		4
        /*0000*/ 	.byte	0x04, 0x37
        /*0002*/ 	.short	(.L_7 - .L_6)
.L_6:
        /*0004*/ 	.word	0x00000082


	//----- nvinfo : EIATTR_KPARAM_INFO
	.align		4
.L_7:
        /*0008*/ 	.byte	0x04, 0x17
        /*000a*/ 	.short	(.L_9 - .L_8)
.L_8:
        /*000c*/ 	.word	0x00000000
        /*0010*/ 	.short	0x0003
        /*0012*/ 	.short	0x0014
        /*0014*/ 	.byte	0x00, 0xf0, 0x11, 0x00


	//----- nvinfo : EIATTR_KPARAM_INFO
	.align		4
.L_9:
        /*0018*/ 	.byte	0x04, 0x17
        /*001a*/ 	.short	(.L_11 - .L_10)
.L_10:
        /*001c*/ 	.word	0x00000000
        /*0020*/ 	.short	0x0002
        /*0022*/ 	.short	0x0010
        /*0024*/ 	.byte	0x00, 0xf0, 0x11, 0x00


	//----- nvinfo : EIATTR_KPARAM_INFO
	.align		4
.L_11:
        /*0028*/ 	.byte	0x04, 0x17
        /*002a*/ 	.short	(.L_13 - .L_12)
.L_12:
        /*002c*/ 	.word	0x00000000
        /*0030*/ 	.short	0x0001
        /*0032*/ 	.short	0x0008
        /*0034*/ 	.byte	0x00, 0xf5, 0x21, 0x00


	//----- nvinfo : EIATTR_KPARAM_INFO
	.align		4
.L_13:
        /*0038*/ 	.byte	0x04, 0x17
        /*003a*/ 	.short	(.L_15 - .L_14)
.L_14:
        /*003c*/ 	.word	0x00000000
        /*0040*/ 	.short	0x0000
        /*0042*/ 	.short	0x0000
        /*0044*/ 	.byte	0x00, 0xf5, 0x21, 0x00


	//----- nvinfo : EIATTR_SPARSE_MMA_MASK
	.align		4
.L_15:
        /*0048*/ 	.byte	0x03, 0x50
        /*004a*/ 	.short	0x0000


	//----- nvinfo : EIATTR_MAXREG_COUNT
	.align		4
        /*004c*/ 	.byte	0x03, 0x1b
        /*004e*/ 	.short	0x00ff


	//----- nvinfo : EIATTR_MERCURY_ISA_VERSION
	.align		4
        /*0050*/ 	.byte	0x03, 0x5f
        /*0052*/ 	.short	0x0101


	//----- nvinfo : EIATTR_INT_WARP_WIDE_INSTR_OFFSETS
	.align		4
        /*0054*/ 	.byte	0x04, 0x31
        /*0056*/ 	.short	(.L_17 - .L_16)


	//   ....[0]....
.L_16:
        /*0058*/ 	.word	0x00000110


	//----- nvinfo : EIATTR_VRC_CTA_INIT_COUNT
	.align		4
.L_17:
        /*005c*/ 	.byte	0x02, 0x4a
	.zero		1
	.zero		1


	//----- nvinfo : EIATTR_EXIT_INSTR_OFFSETS
	.align		4
        /*0060*/ 	.byte	0x04, 0x1c
        /*0062*/ 	.short	(.L_19 - .L_18)


	//   ....[0]....
.L_18:
        /*0064*/ 	.word	0x00000070


	//   ....[1]....
        /*0068*/ 	.word	0x000000e0


	//   ....[2]....
        /*006c*/ 	.word	0x00000160


	//----- nvinfo : EIATTR_CBANK_PARAM_SIZE
	.align		4
.L_19:
        /*0070*/ 	.byte	0x03, 0x19
        /*0072*/ 	.short	0x0018


	//----- nvinfo : EIATTR_PARAM_CBANK
	.align		4
        /*0074*/ 	.byte	0x04, 0x0a
        /*0076*/ 	.short	(.L_21 - .L_20)
	.align		4
.L_20:
        /*0078*/ 	.word	index@(.nv.constant0._Z18count_equal_kernelPKiPiii)
        /*007c*/ 	.short	0x0380
        /*007e*/ 	.short	0x0018


	//----- nvinfo : EIATTR_SW_WAR
	.align		4
.L_21:
        /*0080*/ 	.byte	0x04, 0x36
        /*0082*/ 	.short	(.L_23 - .L_22)
.L_22:
        /*0084*/ 	.word	0x00000008
.L_23:


//--------------------- .nv.callgraph             --------------------------
	.section	.nv.callgraph,"",@"SHT_CUDA_CALLGRAPH"
	.align	4
	.sectionentsize	8
	.align		4
        /*0000*/ 	.word	0x00000000
	.align		4
        /*0004*/ 	.word	0xffffffff
	.align		4
        /*0008*/ 	.word	0x00000000
	.align		4
        /*000c*/ 	.word	0xfffffffe
	.align		4
        /*0010*/ 	.word	0x00000000
	.align		4
        /*0014*/ 	.word	0xfffffffd
	.align		4
        /*0018*/ 	.word	0x00000000
	.align		4
        /*001c*/ 	.word	0xfffffffc


//--------------------- .text._Z18count_equal_kernelPKiPiii --------------------------
	.section	.text._Z18count_equal_kernelPKiPiii,"ax",@progbits
	.align	128
        .global         _Z18count_equal_kernelPKiPiii
        .type           _Z18count_equal_kernelPKiPiii,@function
        .size           _Z18count_equal_kernelPKiPiii,(.L_x_1 - _Z18count_equal_kernelPKiPiii)
        .other          _Z18count_equal_kernelPKiPiii,@"STO_CUDA_ENTRY STV_DEFAULT"
_Z18count_equal_kernelPKiPiii:
.text._Z18count_equal_kernelPKiPiii:
[----:B------:R-:W-:Y:S01]  /*0000*/  LDC R1, c[0x0][0x37c] ;  /* 0x0000df00ff017b82 */ /* 0x000fe20000000800 */
[----:B------:R-:W0:Y:S07]  /*0010*/  S2R R5, SR_TID.X ;  /* 0x0000000000057919 */ /* 0x000e2e0000002100 */
[----:B------:R-:W0:Y:S01]  /*0020*/  S2UR UR4, SR_CTAID.X ;  /* 0x00000000000479c3 */ /* 0x000e220000002500 */
[----:B------:R-:W1:Y:S07]  /*0030*/  LDCU UR5, c[0x0][0x390] ;  /* 0x00007200ff0577ac */ /* 0x000e6e0008000800 */
[----:B------:R-:W0:Y:S02]  /*0040*/  LDC R0, c[0x0][0x360] ;  /* 0x0000d800ff007b82 */ /* 0x000e240000000800 */
[----:B0-----:R-:W-:-:S05]  /*0050*/  IMAD R5, R0, UR4, R5 ;  /* 0x0000000400057c24 */ /* 0x001fca000f8e0205 */
[----:B-1----:R-:W-:-:S13]  /*0060*/  ISETP.GE.AND P0, PT, R5, UR5, PT ;  /* 0x0000000505007c0c */ /* 0x002fda000bf06270 */
[----:B------:R-:W-:Y:S05]  /*0070*/  @P0 EXIT ;  /* 0x000000000000094d */ /* 0x000fea0003800000 */
[----:B------:R-:W0:Y:S01]  /*0080*/  LDC.64 R2, c[0x0][0x380] ;  /* 0x0000e000ff027b82 */ /* 0x000e220000000a00 */
[----:B------:R-:W1:Y:S01]  /*0090*/  LDCU.64 UR4, c[0x0][0x358] ;  /* 0x00006b00ff0477ac */ /* 0x000e620008000a00 */
[----:B------:R-:W2:Y:S01]  /*00a0*/  LDCU UR6, c[0x0][0x394] ;  /* 0x00007280ff0677ac */ /* 0x000ea20008000800 */
[----:B0-----:R-:W-:-:S06]  /*00b0*/  IMAD.WIDE R2, R5, 0x4, R2 ;  /* 0x0000000405027825 */ /* 0x001fcc00078e0202 */
[----:B-1----:R-:W2:Y:S02]  /*00c0*/  LDG.E R2, desc[UR4][R2.64] ;  /* 0x0000000402027981 */ /* 0x002ea4000c1e1900 */
[----:B--2---:R-:W-:-:S13]  /*00d0*/  ISETP.NE.AND P0, PT, R2, UR6, PT ;  /* 0x0000000602007c0c */ /* 0x004fda000bf05270 */
[----:B------:R-:W-:Y:S05]  /*00e0*/  @P0 EXIT ;  /* 0x000000000000094d */ /* 0x000fea0003800000 */
[----:B------:R-:W0:Y:S01]  /*00f0*/  S2R R0, SR_LANEID ;  /* 0x0000000000007919 */ /* 0x000e220000000000 */
[----:B------:R-:W1:Y:S01]  /*0100*/  LDC.64 R2, c[0x0][0x388] ;  /* 0x0000e200ff027b82 */ /* 0x000e620000000a00 */
[----:B------:R-:W-:Y:S02]  /*0110*/  VOTEU.ANY UR6, UPT, PT ;  /* 0x0000000000067886 */ /* 0x000fe400038e0100 */
[----:B------:R-:W-:Y:S02]  /*0120*/  UFLO.U32 UR7, UR6 ;  /* 0x00000006000772bd */ /* 0x000fe400080e0000 */
[----:B------:R-:W1:Y:S04]  /*0130*/  POPC R5, UR6 ;  /* 0x0000000600057d09 */ /* 0x000e680008000000 */
[----:B0-----:R-:W-:-:S13]  /*0140*/  ISETP.EQ.U32.AND P0, PT, R0, UR7, PT ;  /* 0x0000000700007c0c */ /* 0x001fda000bf02070 */
[----:B-1----:R-:W-:Y:S01]  /*0150*/  @P0 REDG.E.ADD.STRONG.GPU desc[UR4][R2.64], R5 ;  /* 0x000000050200098e */ /* 0x002fe2000c12e104 */
[----:B------:R-:W-:Y:S05]  /*0160*/  EXIT ;  /* 0x000000000000794d */ /* 0x000fea0003800000 */
.L_x_0:
[----:B------:R-:W-:-:S00]  /*0170*/  BRA `(.L_x_0) ;  /* 0xfffffffc00fc7947 */ /* 0x000fc0000383ffff */
[----:B------:R-:W-:-:S00]  /*0180*/  NOP ;  /* 0x0000000000007918 */ /* 0x000fc00000000000 */
[----:B------:R-:W-:-:S00]  /*0190*/  NOP ;  /* 0x0000000000007918 */ /* 0x000fc00000000000 */
[----:B------:R-:W-:-:S00]  /*01a0*/  NOP ;  /* 0x0000000000007918 */ /* 0x000fc00000000000 */
[----:B------:R-:W-:-:S00]  /*01b0*/  NOP ;  /* 0x0000000000007918 */ /* 0x000fc00000000000 */
[----:B------:R-:W-:-:S00]  /*01c0*/  NOP ;  /* 0x0000000000007918 */ /* 0x000fc00000000000 */
[----:B------:R-:W-:-:S00]  /*01d0*/  NOP ;  /* 0x0000000000007918 */ /* 0x000fc00000000000 */
[----:B------:R-:W-:-:S00]  /*01e0*/  NOP ;  /* 0x0000000000007918 */ /* 0x000fc00000000000 */
[----:B------:R-:W-:-:S00]  /*01f0*/  NOP ;  /* 0x0000000000007918 */ /* 0x000fc00000000000 */
.L_x_1:


//--------------------- .nv.shared.reserved.0     --------------------------
	.section	.nv.shared.reserved.0,"aw",@nobits
	.weak		__nv_reservedSMEM_offset_0_alias
	.size		__nv_reservedSMEM_offset_0_alias, 0, 64
	.other		__nv_reservedSMEM_offset_0_alias,@"STO_CUDA_RESERVED_SHARED STV_DEFAULT"
__nv_reservedSMEM_offset_0_alias:
	.zero		0
	.zero		64


//--------------------- .nv.constant0._Z18count_equal_kernelPKiPiii --------------------------
	.section	.nv.constant0._Z18count_equal_kernelPKiPiii,"a",@progbits
	.sectionflags	@""
	.align	4
.nv.constant0._Z18count_equal_kernelPKiPiii:
	.zero		920


//--------------------- SYMBOLS --------------------------

	.type		.nv.reservedSmem.offset0,@object
	.size		.nv.reservedSmem.offset0,0x4
